	.headerflags	@"EF_CUDA_TEXMODE_UNIFIED EF_CUDA_64BIT_ADDRESS EF_CUDA_ACCELERATORS EF_CUDA_SM90 EF_CUDA_VIRTUAL_SM(EF_CUDA_SM90)"
	.elftype	@"ET_EXEC"


//--------------------- .nv.info                  --------------------------
	.section	.nv.info,"",@"SHT_CUDA_INFO"
	.align	4


	//----- nvinfo : EIATTR_REGCOUNT
	.align		4
        /*0000*/ 	.byte	0x04, 0x2f
        /*0002*/ 	.short	(.L_1 - .L_0)
	.align		4
.L_0:
        /*0004*/ 	.word	index@(triton_poi_fused_convolution_leaky_relu_41)
        /*0008*/ 	.word	0x0000001a


	//----- nvinfo : EIATTR_MIN_STACK_SIZE
	.align		4
.L_1:
        /*000c*/ 	.byte	0x04, 0x12
        /*000e*/ 	.short	(.L_3 - .L_2)
	.align		4
.L_2:
        /*0010*/ 	.word	index@(triton_poi_fused_convolution_leaky_relu_41)
        /*0014*/ 	.word	0x00000000


	//----- nvinfo : EIATTR_FRAME_SIZE
	.align		4
.L_3:
        /*0018*/ 	.byte	0x04, 0x11
        /*001a*/ 	.short	(.L_5 - .L_4)
	.align		4
.L_4:
        /*001c*/ 	.word	index@(triton_poi_fused_convolution_leaky_relu_41)
        /*0020*/ 	.word	0x00000000


	//----- nvinfo : EIATTR_MIN_STACK_SIZE
	.align		4
.L_5:
        /*0024*/ 	.byte	0x04, 0x12
        /*0026*/ 	.short	(.L_7 - .L_6)
	.align		4
.L_6:
        /*0028*/ 	.word	index@(triton_poi_fused_convolution_leaky_relu_41)
        /*002c*/ 	.word	0x00000000
.L_7:


//--------------------- .nv.info.triton_poi_fused_convolution_leaky_relu_41 --------------------------
	.section	.nv.info.triton_poi_fused_convolution_leaky_relu_41,"",@"SHT_CUDA_INFO"
	.sectionflags	@""
	.align	4


	//----- nvinfo : EIATTR_CUDA_API_VERSION
	.align		4
        /*0000*/ 	.byte	0x04, 0x37
        /*0002*/ 	.short	(.L_9 - .L_8)
.L_8:
        /*0004*/ 	.word	0x0000007c


	//----- nvinfo : EIATTR_KPARAM_INFO
	.align		4
.L_9:
        /*0008*/ 	.byte	0x04, 0x17
        /*000a*/ 	.short	(.L_11 - .L_10)
.L_10:
        /*000c*/ 	.word	0x00000000
        /*0010*/ 	.short	0x0003
        /*0012*/ 	.short	0x0018
        /*0014*/ 	.byte	0x00, 0xf0, 0x11, 0x00


	//----- nvinfo : EIATTR_KPARAM_INFO
	.align		4
.L_11:
        /*0018*/ 	.byte	0x04, 0x17
        /*001a*/ 	.short	(.L_13 - .L_12)
.L_12:
        /*001c*/ 	.word	0x00000000
        /*0020*/ 	.short	0x0002
        /*0022*/ 	.short	0x0010
        /*0024*/ 	.byte	0x00, 0xf4, 0x21, 0x00


	//----- nvinfo : EIATTR_KPARAM_INFO
	.align		4
.L_13:
        /*0028*/ 	.byte	0x04, 0x17
        /*002a*/ 	.short	(.L_15 - .L_14)
.L_14:
        /*002c*/ 	.word	0x00000000
        /*0030*/ 	.short	0x0001
        /*0032*/ 	.short	0x0008
        /*0034*/ 	.byte	0x00, 0xf4, 0x21, 0x00


	//----- nvinfo : EIATTR_KPARAM_INFO
	.align		4
.L_15:
        /*0038*/ 	.byte	0x04, 0x17
        /*003a*/ 	.short	(.L_17 - .L_16)
.L_16:
        /*003c*/ 	.word	0x00000000
        /*0040*/ 	.short	0x0000
        /*0042*/ 	.short	0x0000
        /*0044*/ 	.byte	0x00, 0xf4, 0x21, 0x00


	//----- nvinfo : EIATTR_SPARSE_MMA_MASK
	.align		4
.L_17:
        /*0048*/ 	.byte	0x03, 0x50
        /*004a*/ 	.short	0x0000


	//----- nvinfo : EIATTR_MAXREG_COUNT
	.align		4
        /*004c*/ 	.byte	0x03, 0x1b
        /*004e*/ 	.short	0x00ff


	//----- nvinfo : EIATTR_EXIT_INSTR_OFFSETS
	.align		4
        /*0050*/ 	.byte	0x04, 0x1c
        /*0052*/ 	.short	(.L_19 - .L_18)


	//   ....[0]....
.L_18:
        /*0054*/ 	.word	0x000004f0


	//----- nvinfo : EIATTR_REQNTID
	.align		4
.L_19:
        /*0058*/ 	.byte	0x04, 0x10
        /*005a*/ 	.short	(.L_21 - .L_20)
.L_20:
        /*005c*/ 	.word	0x00000080
        /*0060*/ 	.word	0x00000001
        /*0064*/ 	.word	0x00000001


	//----- nvinfo : EIATTR_CBANK_PARAM_SIZE
	.align		4
.L_21:
        /*0068*/ 	.byte	0x03, 0x19
        /*006a*/ 	.short	0x001c


	//----- nvinfo : EIATTR_PARAM_CBANK
	.align		4
        /*006c*/ 	.byte	0x04, 0x0a
        /*006e*/ 	.short	(.L_23 - .L_22)
	.align		4
.L_22:
        /*0070*/ 	.word	index@(.nv.constant0.triton_poi_fused_convolution_leaky_relu_41)
        /*0074*/ 	.short	0x0210
        /*0076*/ 	.short	0x001c


	//----- nvinfo : EIATTR_SW_WAR
	.align		4
.L_23:
        /*0078*/ 	.byte	0x04, 0x36
        /*007a*/ 	.short	(.L_25 - .L_24)
.L_24:
        /*007c*/ 	.word	0x00000008
.L_25:


//--------------------- .nv.callgraph             --------------------------
	.section	.nv.callgraph,"",@"SHT_CUDA_CALLGRAPH"
	.align	4
	.sectionentsize	8
	.align		4
        /*0000*/ 	.word	0x00000000
	.align		4
        /*0004*/ 	.word	0xffffffff
	.align		4
        /*0008*/ 	.word	0x00000000
	.align		4
        /*000c*/ 	.word	0xfffffffe
	.align		4
        /*0010*/ 	.word	0x00000000
	.align		4
        /*0014*/ 	.word	0xfffffffd
	.align		4
        /*0018*/ 	.word	0x00000000
	.align		4
        /*001c*/ 	.word	0xfffffffc


//--------------------- .text.triton_poi_fused_convolution_leaky_relu_41 --------------------------
	.section	.text.triton_poi_fused_convolution_leaky_relu_41,"ax",@progbits
	.align	128
        .global         triton_poi_fused_convolution_leaky_relu_41
        .type           triton_poi_fused_convolution_leaky_relu_41,@function
        .size           triton_poi_fused_convolution_leaky_relu_41,(.L_x_1 - triton_poi_fused_convolution_leaky_relu_41)
        .other          triton_poi_fused_convolution_leaky_relu_41,@"STO_CUDA_ENTRY STV_DEFAULT"
triton_poi_fused_convolution_leaky_relu_41:
.text.triton_poi_fused_convolution_leaky_relu_41:
[----:B------:R-:W-:Y:S01]  /*0000*/  LDC R1, c[0x0][0x28] ;  /* 0x00000a00ff017b82 */ /* 0x000fe20000000800 */
[----:B------:R-:W1:Y:S07]  /*0010*/  S2R R0, SR_TID.X ;  /* 0x0000000000007919 */ /* 0x000e6e0000002100 */
[----:B------:R-:W2:Y:S01]  /*0020*/  LDC.64 R14, c[0x0][0x220] ;  /* 0x00008800ff0e7b82 */ /* 0x000ea20000000a00 */
[----:B------:R-:W-:Y:S01]  /*0030*/  ULDC.64 UR4, c[0x0][0x208] ;  /* 0x0000820000047ab9 */ /* 0x000fe20000000a00 */
[----:B------:R-:W3:Y:S06]  /*0040*/  S2R R5, SR_CTAID.X ;  /* 0x0000000000057919 */ /* 0x000eec0000002500 */
[----:B------:R-:W4:Y:S01]  /*0050*/  LDC.64 R12, c[0x0][0x210] ;  /* 0x00008400ff0c7b82 */ /* 0x000f220000000a00 */
[----:B-1----:R-:W-:-:S05]  /*0060*/  IMAD.SHL.U32 R0, R0, 0x4, RZ ;  /* 0x0000000400007824 */ /* 0x002fca00078e00ff */
[----:B------:R-:W-:-:S05]  /*0070*/  LOP3.LUT R0, R0, 0x1fc, RZ, 0xc0, !PT ;  /* 0x000001fc00007812 */ /* 0x000fca00078ec0ff */
[----:B---3--:R-:W-:-:S04]  /*0080*/  IMAD R5, R5, 0x200, R0 ;  /* 0x0000020005057824 */ /* 0x008fc800078e0200 */
[----:B------:R-:W-:Y:S01]  /*0090*/  IMAD.HI R2, R5, 0x2e8ba2e9, RZ ;  /* 0x2e8ba2e905027827 */ /* 0x000fe200078e02ff */
[----:B------:R-:W-:Y:S02]  /*00a0*/  IADD3 R0, R5, 0x1, RZ ;  /* 0x0000000105007810 */ /* 0x000fe40007ffe0ff */
[----:B------:R-:W-:Y:S02]  /*00b0*/  IADD3 R4, R5, 0x3, RZ ;  /* 0x0000000305047810 */ /* 0x000fe40007ffe0ff */
[----:B------:R-:W-:Y:S01]  /*00c0*/  SHF.R.S32.HI R3, RZ, 0x1, R2 ;  /* 0x00000001ff037819 */ /* 0x000fe20000011402 */
[----:B------:R-:W-:-:S03]  /*00d0*/  IMAD.HI R7, R0, 0x2e8ba2e9, RZ ;  /* 0x2e8ba2e900077827 */ /* 0x000fc600078e02ff */
[----:B------:R-:W-:Y:S01]  /*00e0*/  LEA.HI R6, R2, R3, RZ, 0x1 ;  /* 0x0000000302067211 */ /* 0x000fe200078f08ff */
[----:B------:R-:W-:Y:S01]  /*00f0*/  VIADD R0, R5, 0x2 ;  /* 0x0000000205007836 */ /* 0x000fe20000000000 */
[----:B------:R-:W1:Y:S01]  /*0100*/  LDC.64 R2, c[0x0][0x218] ;  /* 0x00008600ff027b82 */ /* 0x000e620000000a00 */
[----:B------:R-:W-:Y:S01]  /*0110*/  SHF.R.S32.HI R8, RZ, 0x1, R7 ;  /* 0x00000001ff087819 */ /* 0x000fe20000011407 */
[----:B------:R-:W-:Y:S01]  /*0120*/  IMAD.HI R4, R4, 0x2e8ba2e9, RZ ;  /* 0x2e8ba2e904047827 */ /* 0x000fe200078e02ff */
[----:B------:R-:W-:Y:S02]  /*0130*/  SHF.R.S32.HI R9, RZ, 0x1f, R6 ;  /* 0x0000001fff097819 */ /* 0x000fe40000011406 */
[----:B------:R-:W-:Y:S01]  /*0140*/  LEA.HI R8, R7, R8, RZ, 0x1 ;  /* 0x0000000807087211 */ /* 0x000fe200078f08ff */
[----:B------:R-:W-:Y:S01]  /*0150*/  IMAD.HI R0, R0, 0x2e8ba2e9, RZ ;  /* 0x2e8ba2e900007827 */ /* 0x000fe200078e02ff */
[----:B------:R-:W-:Y:S02]  /*0160*/  LEA.HI R10, R9, R6, RZ, 0xa ;  /* 0x00000006090a7211 */ /* 0x000fe400078f50ff */
[----:B------:R-:W-:-:S02]  /*0170*/  SHF.R.S32.HI R11, RZ, 0x1f, R8 ;  /* 0x0000001fff0b7819 */ /* 0x000fc40000011408 */
[----:B------:R-:W-:Y:S02]  /*0180*/  SHF.R.S32.HI R7, RZ, 0x1, R0 ;  /* 0x00000001ff077819 */ /* 0x000fe40000011400 */
[----:B------:R-:W-:Y:S02]  /*0190*/  SHF.R.S32.HI R9, RZ, 0x1, R4 ;  /* 0x00000001ff097819 */ /* 0x000fe40000011404 */
[----:B------:R-:W-:Y:S02]  /*01a0*/  LEA.HI R7, R0, R7, RZ, 0x1 ;  /* 0x0000000700077211 */ /* 0x000fe400078f08ff */
[----:B------:R-:W-:Y:S02]  /*01b0*/  LEA.HI R16, R11, R8, RZ, 0xa ;  /* 0x000000080b107211 */ /* 0x000fe400078f50ff */
[----:B------:R-:W-:Y:S02]  /*01c0*/  LOP3.LUT R11, R10, 0xfffffc00, RZ, 0xc0, !PT ;  /* 0xfffffc000a0b7812 */ /* 0x000fe400078ec0ff */
[----:B------:R-:W-:-:S02]  /*01d0*/  SHF.R.S32.HI R10, RZ, 0x1f, R7 ;  /* 0x0000001fff0a7819 */ /* 0x000fc40000011407 */
[----:B------:R-:W-:Y:S01]  /*01e0*/  LEA.HI R0, R4, R9, RZ, 0x1 ;  /* 0x0000000904007211 */ /* 0x000fe200078f08ff */
[----:B------:R-:W-:Y:S01]  /*01f0*/  IMAD.IADD R11, R6, 0x1, -R11 ;  /* 0x00000001060b7824 */ /* 0x000fe200078e0a0b */
[----:B------:R-:W-:Y:S01]  /*0200*/  LEA.HI R10, R10, R7, RZ, 0xa ;  /* 0x000000070a0a7211 */ /* 0x000fe200078f50ff */
[----:B-1----:R-:W-:Y:S01]  /*0210*/  IMAD.WIDE R2, R5, 0x4, R2 ;  /* 0x0000000405027825 */ /* 0x002fe200078e0202 */
[----:B------:R-:W-:Y:S02]  /*0220*/  SHF.R.S32.HI R19, RZ, 0x1f, R0 ;  /* 0x0000001fff137819 */ /* 0x000fe40000011400 */
[----:B------:R-:W-:Y:S01]  /*0230*/  LOP3.LUT R9, R16, 0xfffffc00, RZ, 0xc0, !PT ;  /* 0xfffffc0010097812 */ /* 0x000fe200078ec0ff */
[----:B--2---:R-:W-:Y:S01]  /*0240*/  IMAD.WIDE R16, R11, 0x4, R14 ;  /* 0x000000040b107825 */ /* 0x004fe200078e020e */
[----:B------:R-:W-:Y:S02]  /*0250*/  LOP3.LUT R10, R10, 0xfffffc00, RZ, 0xc0, !PT ;  /* 0xfffffc000a0a7812 */ /* 0x000fe400078ec0ff */
[----:B------:R-:W-:Y:S01]  /*0260*/  LEA.HI R19, R19, R0, RZ, 0xa ;  /* 0x0000000013137211 */ /* 0x000fe200078f50ff */
[----:B----4-:R-:W-:Y:S01]  /*0270*/  IMAD.WIDE R12, R5, 0x4, R12 ;  /* 0x00000004050c7825 */ /* 0x010fe200078e020c */
[----:B------:R-:W-:Y:S01]  /*0280*/  IADD3 R9, R8, -R9, RZ ;  /* 0x8000000908097210 */ /* 0x000fe20007ffe0ff */
[----:B------:R-:W2:Y:S01]  /*0290*/  LDG.E.EL R17, desc[UR4][R16.64] ;  /* 0x0000000410117981 */ /* 0x000ea2000c2e1900 */
[----:B------:R-:W-:Y:S01]  /*02a0*/  LOP3.LUT R19, R19, 0xfffffc00, RZ, 0xc0, !PT ;  /* 0xfffffc0013137812 */ /* 0x000fe200078ec0ff */
[----:B------:R-:W-:-:S02]  /*02b0*/  IMAD.IADD R21, R7, 0x1, -R10 ;  /* 0x0000000107157824 */ /* 0x000fc400078e0a0a */
[----:B------:R-:W2:Y:S01]  /*02c0*/  LDG.E.128 R4, desc[UR4][R2.64] ;  /* 0x0000000402047981 */ /* 0x000ea2000c1e1d00 */
[----:B------:R-:W-:Y:S01]  /*02d0*/  IADD3 R23, R0, -R19, RZ ;  /* 0x8000001300177210 */ /* 0x000fe20007ffe0ff */
[----:B------:R-:W-:-:S04]  /*02e0*/  IMAD.WIDE R20, R21, 0x4, R14 ;  /* 0x0000000415147825 */ /* 0x000fc800078e020e */
[--C-:B------:R-:W-:Y:S02]  /*02f0*/  IMAD.WIDE R18, R9, 0x4, R14.reuse ;  /* 0x0000000409127825 */ /* 0x100fe400078e020e */
[----:B------:R-:W3:Y:S02]  /*0300*/  LDG.E.128 R8, desc[UR4][R12.64] ;  /* 0x000000040c087981 */ /* 0x000ee4000c1e1d00 */
[----:B------:R-:W-:Y:S02]  /*0310*/  IMAD.WIDE R14, R23, 0x4, R14 ;  /* 0x00000004170e7825 */ /* 0x000fe400078e020e */
[----:B------:R-:W4:Y:S04]  /*0320*/  LDG.E.EL R21, desc[UR4][R20.64] ;  /* 0x0000000414157981 */ /* 0x000f28000c2e1900 */
[----:B------:R-:W5:Y:S04]  /*0330*/  LDG.E.EL R18, desc[UR4][R18.64] ;  /* 0x0000000412127981 */ /* 0x000f68000c2e1900 */
[----:B------:R-:W5:Y:S01]  /*0340*/  LDG.E.EL R14, desc[UR4][R14.64] ;  /* 0x000000040e0e7981 */ /* 0x000f62000c2e1900 */
[C---:B--2---:R-:W-:Y:S01]  /*0350*/  FSETP.GT.AND P6, PT, R17.reuse, -R4, PT ;  /* 0x800000041100720b */ /* 0x044fe20003fc4000 */
[C---:B------:R-:W-:Y:S01]  /*0360*/  FADD R4, R17.reuse, R4 ;  /* 0x0000000411047221 */ /* 0x040fe20000000000 */
[----:B---3--:R-:W-:-:S02]  /*0370*/  FSETP.GT.AND P0, PT, R17, -R8, PT ;  /* 0x800000081100720b */ /* 0x008fc40003f04000 */
[----:B----4-:R-:W-:-:S09]  /*0380*/  FSETP.GT.AND P3, PT, R21, -R10, PT ;  /* 0x8000000a1500720b */ /* 0x010fd20003f64000 */
[----:B------:R-:W-:Y:S01]  /*0390*/  @!P6 FMUL R4, R4, 0.10000000149011611938 ;  /* 0x3dcccccd0404e820 */ /* 0x000fe20000400000 */
[----:B------:R-:W-:Y:S02]  /*03a0*/  FSETP.GT.AND P1, PT, R21, -R6, PT ;  /* 0x800000061500720b */ /* 0x000fe40003f24000 */
[C---:B-----5:R-:W-:Y:S02]  /*03b0*/  FSETP.GT.AND P4, PT, R18.reuse, -R9, PT ;  /* 0x800000091200720b */ /* 0x060fe40003f84000 */
[----:B------:R-:W-:Y:S02]  /*03c0*/  FSETP.GT.AND P2, PT, R18, -R5, PT ;  /* 0x800000051200720b */ /* 0x000fe40003f44000 */
[C---:B------:R-:W-:Y:S02]  /*03d0*/  FSETP.GT.AND P5, PT, R14.reuse, -R11, PT ;  /* 0x8000000b0e00720b */ /* 0x040fe40003fa4000 */
[----:B------:R-:W-:Y:S01]  /*03e0*/  FSETP.GT.AND P6, PT, R14, -R7, PT ;  /* 0x800000070e00720b */ /* 0x000fe20003fc4000 */
[----:B------:R-:W-:Y:S01]  /*03f0*/  FADD R8, R8, R17 ;  /* 0x0000001108087221 */ /* 0x000fe20000000000 */
[----:B------:R-:W-:Y:S01]  /*0400*/  FADD R10, R10, R21 ;  /* 0x000000150a0a7221 */ /* 0x000fe20000000000 */
[----:B------:R-:W-:Y:S01]  /*0410*/  FADD R9, R9, R18 ;  /* 0x0000001209097221 */ /* 0x000fe20000000000 */
[----:B------:R-:W-:Y:S01]  /*0420*/  FADD R11, R11, R14 ;  /* 0x0000000e0b0b7221 */ /* 0x000fe20000000000 */
[----:B------:R-:W-:Y:S01]  /*0430*/  FADD R6, R21, R6 ;  /* 0x0000000615067221 */ /* 0x000fe20000000000 */
[----:B------:R-:W-:Y:S01]  /*0440*/  FADD R5, R18, R5 ;  /* 0x0000000512057221 */ /* 0x000fe20000000000 */
[----:B------:R-:W-:Y:S01]  /*0450*/  FADD R7, R14, R7 ;  /* 0x000000070e077221 */ /* 0x000fe20000000000 */
[----:B------:R-:W-:Y:S01]  /*0460*/  @!P0 FMUL R8, R8, 0.10000000149011611938 ;  /* 0x3dcccccd08088820 */ /* 0x000fe20000400000 */
[----:B------:R-:W-:Y:S01]  /*0470*/  @!P3 FMUL R10, R10, 0.10000000149011611938 ;  /* 0x3dcccccd0a0ab820 */ /* 0x000fe20000400000 */
[----:B------:R-:W-:Y:S01]  /*0480*/  @!P4 FMUL R9, R9, 0.10000000149011611938 ;  /* 0x3dcccccd0909c820 */ /* 0x000fe20000400000 */
[----:B------:R-:W-:Y:S01]  /*0490*/  @!P5 FMUL R11, R11, 0.10000000149011611938 ;  /* 0x3dcccccd0b0bd820 */ /* 0x000fe20000400000 */
[----:B------:R-:W-:Y:S01]  /*04a0*/  @!P1 FMUL R6, R6, 0.10000000149011611938 ;  /* 0x3dcccccd06069820 */ /* 0x000fe20000400000 */
[----:B------:R-:W-:Y:S01]  /*04b0*/  @!P2 FMUL R5, R5, 0.10000000149011611938 ;  /* 0x3dcccccd0505a820 */ /* 0x000fe20000400000 */
[----:B------:R-:W-:-:S02]  /*04c0*/  @!P6 FMUL R7, R7, 0.10000000149011611938 ;  /* 0x3dcccccd0707e820 */ /* 0x000fc40000400000 */
[----:B------:R-:W-:Y:S04]  /*04d0*/  STG.E.128 desc[UR4][R12.64], R8 ;  /* 0x000000080c007986 */ /* 0x000fe8000c101d04 */
[----:B------:R-:W-:Y:S01]  /*04e0*/  STG.E.128 desc[UR4][R2.64], R4 ;  /* 0x0000000402007986 */ /* 0x000fe2000c101d04 */
[----:B------:R-:W-:Y:S05]  /*04f0*/  EXIT ;  /* 0x000000000000794d */ /* 0x000fea0003800000 */
.L_x_0:
[----:B------:R-:W-:-:S00]  /*0500*/  BRA `(.L_x_0) ;  /* 0xfffffffc00fc7947 */ /* 0x000fc0000383ffff */
[----:B------:R-:W-:-:S00]  /*0510*/  NOP ;  /* 0x0000000000007918 */ /* 0x000fc00000000000 */
        /* <DEDUP_REMOVED lines=14> */
.L_x_1:


//--------------------- .nv.constant0.triton_poi_fused_convolution_leaky_relu_41 --------------------------
	.section	.nv.constant0.triton_poi_fused_convolution_leaky_relu_41,"a",@progbits
	.sectionflags	@""
	.align	4
.nv.constant0.triton_poi_fused_convolution_leaky_relu_41:
	.zero		556
